//
// Generated by NVIDIA NVVM Compiler
//
// Compiler Build ID: CL-36424714
// Cuda compilation tools, release 13.0, V13.0.88
// Based on NVVM 20.0.0
//

.version 9.0
.target sm_100
.address_size 64

	// .globl	_Z13global_threadPfi
// _ZZ12shared_fencePfiE1s has been demoted

.visible .entry _Z13global_threadPfi(
	.param .u64 .ptr .align 1 _Z13global_threadPfi_param_0,
	.param .u32 _Z13global_threadPfi_param_1
)
{
	.reg .pred 	%p<12>;
	.reg .b32 	%r<22>;
	.reg .b32 	%f<17>;
	.reg .b64 	%rd<7>;

	ld.param.u64 	%rd3, [_Z13global_threadPfi_param_0];
	cvta.to.global.u64 	%rd4, %rd3;
	mov.u32 	%r1, %ctaid.x;
	add.s32 	%r5, %r1, -1;
	mul.wide.u32 	%rd5, %r5, 4;
	add.s64 	%rd1, %rd4, %rd5;
	mul.wide.u32 	%rd6, %r1, 4;
	add.s64 	%rd2, %rd4, %rd6;
	mov.b32 	%r21, 7;
$L__BB0_1:
	add.s32 	%r6, %r21, -7;
	and.b32  	%r7, %r6, 120;
	setp.ne.s32 	%p1, %r7, %r1;
	setp.eq.s32 	%p2, %r7, 0;
	or.pred  	%p3, %p1, %p2;
	@%p3 bra 	$L__BB0_3;
	ld.global.f32 	%f1, [%rd1];
	add.f32 	%f2, %f1, 0f3F800000;
	st.global.f32 	[%rd2], %f2;
$L__BB0_3:
	membar.gl;
	add.s32 	%r8, %r21, -6;
	and.b32  	%r9, %r8, 121;
	setp.ne.s32 	%p4, %r9, %r1;
	@%p4 bra 	$L__BB0_5;
	ld.global.f32 	%f3, [%rd1];
	add.f32 	%f4, %f3, 0f3F800000;
	st.global.f32 	[%rd2], %f4;
$L__BB0_5:
	membar.gl;
	add.s32 	%r10, %r21, -5;
	and.b32  	%r11, %r10, 122;
	setp.ne.s32 	%p5, %r11, %r1;
	@%p5 bra 	$L__BB0_7;
	ld.global.f32 	%f5, [%rd1];
	add.f32 	%f6, %f5, 0f3F800000;
	st.global.f32 	[%rd2], %f6;
$L__BB0_7:
	membar.gl;
	add.s32 	%r12, %r21, -4;
	and.b32  	%r13, %r12, 123;
	setp.ne.s32 	%p6, %r13, %r1;
	@%p6 bra 	$L__BB0_9;
	ld.global.f32 	%f7, [%rd1];
	add.f32 	%f8, %f7, 0f3F800000;
	st.global.f32 	[%rd2], %f8;
$L__BB0_9:
	membar.gl;
	add.s32 	%r14, %r21, -3;
	and.b32  	%r15, %r14, 124;
	setp.ne.s32 	%p7, %r15, %r1;
	@%p7 bra 	$L__BB0_11;
	ld.global.f32 	%f9, [%rd1];
	add.f32 	%f10, %f9, 0f3F800000;
	st.global.f32 	[%rd2], %f10;
$L__BB0_11:
	membar.gl;
	add.s32 	%r16, %r21, -2;
	and.b32  	%r17, %r16, 125;
	setp.ne.s32 	%p8, %r17, %r1;
	@%p8 bra 	$L__BB0_13;
	ld.global.f32 	%f11, [%rd1];
	add.f32 	%f12, %f11, 0f3F800000;
	st.global.f32 	[%rd2], %f12;
$L__BB0_13:
	membar.gl;
	add.s32 	%r18, %r21, -1;
	and.b32  	%r19, %r18, 126;
	setp.ne.s32 	%p9, %r19, %r1;
	@%p9 bra 	$L__BB0_15;
	ld.global.f32 	%f13, [%rd1];
	add.f32 	%f14, %f13, 0f3F800000;
	st.global.f32 	[%rd2], %f14;
$L__BB0_15:
	membar.gl;
	and.b32  	%r20, %r21, 127;
	setp.ne.s32 	%p10, %r20, %r1;
	@%p10 bra 	$L__BB0_17;
	ld.global.f32 	%f15, [%rd1];
	add.f32 	%f16, %f15, 0f3F800000;
	st.global.f32 	[%rd2], %f16;
$L__BB0_17:
	membar.gl;
	add.s32 	%r21, %r21, 8;
	setp.ne.s32 	%p11, %r21, 163847;
	@%p11 bra 	$L__BB0_1;
	ret;

}
	// .globl	_Z12shared_fencePfi
.visible .entry _Z12shared_fencePfi(
	.param .u64 .ptr .align 1 _Z12shared_fencePfi_param_0,
	.param .u32 _Z12shared_fencePfi_param_1
)
{
	.reg .pred 	%p<21>;
	.reg .b32 	%r<41>;
	.reg .b32 	%f<36>;
	.reg .b64 	%rd<5>;
	// demoted variable
	.shared .align 4 .b8 _ZZ12shared_fencePfiE1s[1024];
	ld.param.u64 	%rd1, [_Z12shared_fencePfi_param_0];
	mov.u32 	%r1, %tid.x;
	shl.b32 	%r6, %r1, 2;
	mov.u32 	%r7, _ZZ12shared_fencePfiE1s;
	add.s32 	%r2, %r7, %r6;
	mov.b32 	%r40, 15;
$L__BB1_1:
	setp.eq.s32 	%p1, %r1, 0;
	add.s32 	%r8, %r40, -15;
	and.b32  	%r9, %r8, 240;
	setp.ne.s32 	%p2, %r9, %r1;
	or.pred  	%p3, %p1, %p2;
	@%p3 bra 	$L__BB1_3;
	ld.shared.f32 	%f1, [%r2+-4];
	add.f32 	%f2, %f1, 0f3F800000;
	st.shared.f32 	[%r2], %f2;
$L__BB1_3:
	membar.gl;
	add.s32 	%r10, %r40, -14;
	and.b32  	%r11, %r10, 241;
	setp.ne.s32 	%p4, %r11, %r1;
	@%p4 bra 	$L__BB1_5;
	ld.shared.f32 	%f3, [%r2+-4];
	add.f32 	%f4, %f3, 0f3F800000;
	st.shared.f32 	[%r2], %f4;
$L__BB1_5:
	membar.gl;
	add.s32 	%r12, %r40, -13;
	and.b32  	%r13, %r12, 242;
	setp.ne.s32 	%p5, %r13, %r1;
	@%p5 bra 	$L__BB1_7;
	ld.shared.f32 	%f5, [%r2+-4];
	add.f32 	%f6, %f5, 0f3F800000;
	st.shared.f32 	[%r2], %f6;
$L__BB1_7:
	membar.gl;
	add.s32 	%r14, %r40, -12;
	and.b32  	%r15, %r14, 243;
	setp.ne.s32 	%p6, %r15, %r1;
	@%p6 bra 	$L__BB1_9;
	ld.shared.f32 	%f7, [%r2+-4];
	add.f32 	%f8, %f7, 0f3F800000;
	st.shared.f32 	[%r2], %f8;
$L__BB1_9:
	membar.gl;
	add.s32 	%r16, %r40, -11;
	and.b32  	%r17, %r16, 244;
	setp.ne.s32 	%p7, %r17, %r1;
	@%p7 bra 	$L__BB1_11;
	ld.shared.f32 	%f9, [%r2+-4];
	add.f32 	%f10, %f9, 0f3F800000;
	st.shared.f32 	[%r2], %f10;
$L__BB1_11:
	membar.gl;
	add.s32 	%r18, %r40, -10;
	and.b32  	%r19, %r18, 245;
	setp.ne.s32 	%p8, %r19, %r1;
	@%p8 bra 	$L__BB1_13;
	ld.shared.f32 	%f11, [%r2+-4];
	add.f32 	%f12, %f11, 0f3F800000;
	st.shared.f32 	[%r2], %f12;
$L__BB1_13:
	membar.gl;
	add.s32 	%r20, %r40, -9;
	and.b32  	%r21, %r20, 246;
	setp.ne.s32 	%p9, %r21, %r1;
	@%p9 bra 	$L__BB1_15;
	ld.shared.f32 	%f13, [%r2+-4];
	add.f32 	%f14, %f13, 0f3F800000;
	st.shared.f32 	[%r2], %f14;
$L__BB1_15:
	membar.gl;
	add.s32 	%r22, %r40, -8;
	and.b32  	%r23, %r22, 247;
	setp.ne.s32 	%p10, %r23, %r1;
	@%p10 bra 	$L__BB1_17;
	ld.shared.f32 	%f15, [%r2+-4];
	add.f32 	%f16, %f15, 0f3F800000;
	st.shared.f32 	[%r2], %f16;
$L__BB1_17:
	membar.gl;
	add.s32 	%r24, %r40, -7;
	and.b32  	%r25, %r24, 248;
	setp.ne.s32 	%p11, %r25, %r1;
	@%p11 bra 	$L__BB1_19;
	ld.shared.f32 	%f17, [%r2+-4];
	add.f32 	%f18, %f17, 0f3F800000;
	st.shared.f32 	[%r2], %f18;
$L__BB1_19:
	membar.gl;
	add.s32 	%r26, %r40, -6;
	and.b32  	%r27, %r26, 249;
	setp.ne.s32 	%p12, %r27, %r1;
	@%p12 bra 	$L__BB1_21;
	ld.shared.f32 	%f19, [%r2+-4];
	add.f32 	%f20, %f19, 0f3F800000;
	st.shared.f32 	[%r2], %f20;
$L__BB1_21:
	membar.gl;
	add.s32 	%r28, %r40, -5;
	and.b32  	%r29, %r28, 250;
	setp.ne.s32 	%p13, %r29, %r1;
	@%p13 bra 	$L__BB1_23;
	ld.shared.f32 	%f21, [%r2+-4];
	add.f32 	%f22, %f21, 0f3F800000;
	st.shared.f32 	[%r2], %f22;
$L__BB1_23:
	membar.gl;
	add.s32 	%r30, %r40, -4;
	and.b32  	%r31, %r30, 251;
	setp.ne.s32 	%p14, %r31, %r1;
	@%p14 bra 	$L__BB1_25;
	ld.shared.f32 	%f23, [%r2+-4];
	add.f32 	%f24, %f23, 0f3F800000;
	st.shared.f32 	[%r2], %f24;
$L__BB1_25:
	membar.gl;
	add.s32 	%r32, %r40, -3;
	and.b32  	%r33, %r32, 252;
	setp.ne.s32 	%p15, %r33, %r1;
	@%p15 bra 	$L__BB1_27;
	ld.shared.f32 	%f25, [%r2+-4];
	add.f32 	%f26, %f25, 0f3F800000;
	st.shared.f32 	[%r2], %f26;
$L__BB1_27:
	membar.gl;
	add.s32 	%r34, %r40, -2;
	and.b32  	%r35, %r34, 253;
	setp.ne.s32 	%p16, %r35, %r1;
	@%p16 bra 	$L__BB1_29;
	ld.shared.f32 	%f27, [%r2+-4];
	add.f32 	%f28, %f27, 0f3F800000;
	st.shared.f32 	[%r2], %f28;
$L__BB1_29:
	membar.gl;
	add.s32 	%r36, %r40, -1;
	and.b32  	%r37, %r36, 254;
	setp.ne.s32 	%p17, %r37, %r1;
	@%p17 bra 	$L__BB1_31;
	ld.shared.f32 	%f29, [%r2+-4];
	add.f32 	%f30, %f29, 0f3F800000;
	st.shared.f32 	[%r2], %f30;
$L__BB1_31:
	membar.gl;
	and.b32  	%r38, %r40, 255;
	setp.ne.s32 	%p18, %r38, %r1;
	@%p18 bra 	$L__BB1_33;
	ld.shared.f32 	%f31, [%r2+-4];
	add.f32 	%f32, %f31, 0f3F800000;
	st.shared.f32 	[%r2], %f32;
$L__BB1_33:
	membar.gl;
	add.s32 	%r40, %r40, 16;
	setp.ne.s32 	%p19, %r40, 655375;
	@%p19 bra 	$L__BB1_1;
	setp.ne.s32 	%p20, %r1, 0;
	@%p20 bra 	$L__BB1_36;
	ld.shared.f32 	%f33, [_ZZ12shared_fencePfiE1s+508];
	ld.shared.f32 	%f34, [_ZZ12shared_fencePfiE1s+516];
	add.f32 	%f35, %f33, %f34;
	mov.u32 	%r39, %ctaid.x;
	cvta.to.global.u64 	%rd2, %rd1;
	mul.wide.u32 	%rd3, %r39, 4;
	add.s64 	%rd4, %rd2, %rd3;
	st.global.f32 	[%rd4], %f35;
$L__BB1_36:
	ret;

}


// ===== COMPILED SASS (sm_100) =====

	.target	sm_100

	.elftype	@"ET_EXEC"


//--------------------- .note.nv.tkinfo           --------------------------
	.section	.note.nv.tkinfo,"",@"SHT_NOTE"
	.sectionflags	@"SHF_NOTE_NV_TKINFO"
	.tkinfo
        /*0018*/ 	.word	0x00000002
        /*0030*/ 	.string	""
        /*0030*/ 	.string	"ptxas"
        /*0030*/ 	.string	"Cuda compilation tools, release 13.0, V13.0.88"
        /*0030*/ 	.string	"Build cuda_13.0.r13.0/compiler.36424714_0"
        /*0030*/ 	.string	"-arch sm_100 -m 64 "



//--------------------- .note.nv.cuinfo           --------------------------
	.section	.note.nv.cuinfo,"",@"SHT_NOTE"
	.sectionflags	@"SHF_NOTE_NV_CUINFO"
        /*0018*/ 	.short	0x0002
        /*001a*/ 	.short	0x0064
        /*001c*/ 	.short	0x0082
	.zero		2


//--------------------- .nv.info                  --------------------------
	.section	.nv.info,"",@"SHT_CUDA_INFO"
	.align	4


	//----- nvinfo : EIATTR_REGCOUNT
	.align		4
        /*0000*/ 	.byte	0x04, 0x2f
        /*0002*/ 	.short	(.L_1 - .L_0)
	.align		4
.L_0:
        /*0004*/ 	.word	index@(_Z13global_threadPfi)
        /*0008*/ 	.word	0x00000011


	//----- nvinfo : EIATTR_FRAME_SIZE
	.align		4
.L_1:
        /*000c*/ 	.byte	0x04, 0x11
        /*000e*/ 	.short	(.L_3 - .L_2)
	.align		4
.L_2:
        /*0010*/ 	.word	index@(_Z13global_threadPfi)
        /*0014*/ 	.word	0x00000000


	//----- nvinfo : EIATTR_REGCOUNT
	.align		4
.L_3:
        /*0018*/ 	.byte	0x04, 0x2f
        /*001a*/ 	.short	(.L_5 - .L_4)
	.align		4
.L_4:
        /*001c*/ 	.word	index@(_Z12shared_fencePfi)
        /*0020*/ 	.word	0x0000000a


	//----- nvinfo : EIATTR_FRAME_SIZE
	.align		4
.L_5:
        /*0024*/ 	.byte	0x04, 0x11
        /*0026*/ 	.short	(.L_7 - .L_6)
	.align		4
.L_6:
        /*0028*/ 	.word	index@(_Z12shared_fencePfi)
        /*002c*/ 	.word	0x00000000


	//----- nvinfo : EIATTR_MIN_STACK_SIZE
	.align		4
.L_7:
        /*0030*/ 	.byte	0x04, 0x12
        /*0032*/ 	.short	(.L_9 - .L_8)
	.align		4
.L_8:
        /*0034*/ 	.word	index@(_Z12shared_fencePfi)
        /*0038*/ 	.word	0x00000000


	//----- nvinfo : EIATTR_MIN_STACK_SIZE
	.align		4
.L_9:
        /*003c*/ 	.byte	0x04, 0x12
        /*003e*/ 	.short	(.L_11 - .L_10)
	.align		4
.L_10:
        /*0040*/ 	.word	index@(_Z13global_threadPfi)
        /*0044*/ 	.word	0x00000000
.L_11:


//--------------------- .nv.compat                --------------------------
	.section	.nv.compat,"",@"SHT_CUDA_COMPAT_INFO"
	.align	4
        /*0000*/ 	.byte	0x02, 0x09, 0x00, 0x00, 0x02, 0x02, 0x01, 0x00, 0x02, 0x05, 0x05, 0x00, 0x03, 0x07, 0x01, 0x01
        /*0010*/ 	.byte	0x02, 0x03, 0x00, 0x00, 0x02, 0x06, 0x01, 0x00, 0x04, 0x0b, 0x08, 0x00, 0x09, 0x00, 0x00, 0x00
        /*0020*/ 	.byte	0x00, 0x00, 0x00, 0x00


//--------------------- .nv.info._Z12shared_fencePfi --------------------------
	.section	.nv.info._Z12shared_fencePfi,"",@"SHT_CUDA_INFO"
	.sectionflags	@""
	.align	4


	//----- nvinfo : EIATTR_CUDA_API_VERSION
	.align		4
        /*0000*/ 	.byte	0x04, 0x37
        /*0002*/ 	.short	(.L_13 - .L_12)
.L_12:
        /*0004*/ 	.word	0x00000082


	//----- nvinfo : EIATTR_KPARAM_INFO
	.align		4
.L_13:
        /*0008*/ 	.byte	0x04, 0x17
        /*000a*/ 	.short	(.L_15 - .L_14)
.L_14:
        /*000c*/ 	.word	0x00000000
        /*0010*/ 	.short	0x0001
        /*0012*/ 	.short	0x0008
        /*0014*/ 	.byte	0x00, 0xf0, 0x11, 0x00


	//----- nvinfo : EIATTR_KPARAM_INFO
	.align		4
.L_15:
        /*0018*/ 	.byte	0x04, 0x17
        /*001a*/ 	.short	(.L_17 - .L_16)
.L_16:
        /*001c*/ 	.word	0x00000000
        /*0020*/ 	.short	0x0000
        /*0022*/ 	.short	0x0000
        /*0024*/ 	.byte	0x00, 0xf5, 0x21, 0x00


	//----- nvinfo : EIATTR_SPARSE_MMA_MASK
	.align		4
.L_17:
        /*0028*/ 	.byte	0x03, 0x50
        /*002a*/ 	.short	0x0000


	//----- nvinfo : EIATTR_MAXREG_COUNT
	.align		4
        /*002c*/ 	.byte	0x03, 0x1b
        /*002e*/ 	.short	0x00ff


	//----- nvinfo : EIATTR_MERCURY_ISA_VERSION
	.align		4
        /*0030*/ 	.byte	0x03, 0x5f
        /*0032*/ 	.short	0x0101


	//----- nvinfo : EIATTR_VRC_CTA_INIT_COUNT
	.align		4
        /*0034*/ 	.byte	0x02, 0x4a
	.zero		1
	.zero		1


	//----- nvinfo : EIATTR_EXIT_INSTR_OFFSETS
	.align		4
        /*0038*/ 	.byte	0x04, 0x1c
        /*003a*/ 	.short	(.L_19 - .L_18)


	//   ....[0]....
.L_18:
        /*003c*/ 	.word	0x00000ab0


	//   ....[1]....
        /*0040*/ 	.word	0x00000b70


	//----- nvinfo : EIATTR_CBANK_PARAM_SIZE
	.align		4
.L_19:
        /*0044*/ 	.byte	0x03, 0x19
        /*0046*/ 	.short	0x000c


	//----- nvinfo : EIATTR_PARAM_CBANK
	.align		4
        /*0048*/ 	.byte	0x04, 0x0a
        /*004a*/ 	.short	(.L_21 - .L_20)
	.align		4
.L_20:
        /*004c*/ 	.word	index@(.nv.constant0._Z12shared_fencePfi)
        /*0050*/ 	.short	0x0380
        /*0052*/ 	.short	0x000c


	//----- nvinfo : EIATTR_SW_WAR
	.align		4
.L_21:
        /*0054*/ 	.byte	0x04, 0x36
        /*0056*/ 	.short	(.L_23 - .L_22)
.L_22:
        /*0058*/ 	.word	0x00000008
.L_23:


//--------------------- .nv.info._Z13global_threadPfi --------------------------
	.section	.nv.info._Z13global_threadPfi,"",@"SHT_CUDA_INFO"
	.sectionflags	@""
	.align	4


	//----- nvinfo : EIATTR_CUDA_API_VERSION
	.align		4
        /*0000*/ 	.byte	0x04, 0x37
        /*0002*/ 	.short	(.L_25 - .L_24)
.L_24:
        /*0004*/ 	.word	0x00000082


	//----- nvinfo : EIATTR_KPARAM_INFO
	.align		4
.L_25:
        /*0008*/ 	.byte	0x04, 0x17
        /*000a*/ 	.short	(.L_27 - .L_26)
.L_26:
        /*000c*/ 	.word	0x00000000
        /*0010*/ 	.short	0x0001
        /*0012*/ 	.short	0x0008
        /*0014*/ 	.byte	0x00, 0xf0, 0x11, 0x00


	//----- nvinfo : EIATTR_KPARAM_INFO
	.align		4
.L_27:
        /*0018*/ 	.byte	0x04, 0x17
        /*001a*/ 	.short	(.L_29 - .L_28)
.L_28:
        /*001c*/ 	.word	0x00000000
        /*0020*/ 	.short	0x0000
        /*0022*/ 	.short	0x0000
        /*0024*/ 	.byte	0x00, 0xf5, 0x21, 0x00


	//----- nvinfo : EIATTR_SPARSE_MMA_MASK
	.align		4
.L_29:
        /*0028*/ 	.byte	0x03, 0x50
        /*002a*/ 	.short	0x0000


	//----- nvinfo : EIATTR_MAXREG_COUNT
	.align		4
        /*002c*/ 	.byte	0x03, 0x1b
        /*002e*/ 	.short	0x00ff


	//----- nvinfo : EIATTR_MERCURY_ISA_VERSION
	.align		4
        /*0030*/ 	.byte	0x03, 0x5f
        /*0032*/ 	.short	0x0101


	//----- nvinfo : EIATTR_VRC_CTA_INIT_COUNT
	.align		4
        /*0034*/ 	.byte	0x02, 0x4a
	.zero		1
	.zero		1


	//----- nvinfo : EIATTR_EXIT_INSTR_OFFSETS
	.align		4
        /*0038*/ 	.byte	0x04, 0x1c
        /*003a*/ 	.short	(.L_31 - .L_30)


	//   ....[0]....
.L_30:
        /*003c*/ 	.word	0x00000640


	//----- nvinfo : EIATTR_CBANK_PARAM_SIZE
	.align		4
.L_31:
        /*0040*/ 	.byte	0x03, 0x19
        /*0042*/ 	.short	0x000c


	//----- nvinfo : EIATTR_PARAM_CBANK
	.align		4
        /*0044*/ 	.byte	0x04, 0x0a
        /*0046*/ 	.short	(.L_33 - .L_32)
	.align		4
.L_32:
        /*0048*/ 	.word	index@(.nv.constant0._Z13global_threadPfi)
        /*004c*/ 	.short	0x0380
        /*004e*/ 	.short	0x000c


	//----- nvinfo : EIATTR_SW_WAR
	.align		4
.L_33:
        /*0050*/ 	.byte	0x04, 0x36
        /*0052*/ 	.short	(.L_35 - .L_34)
.L_34:
        /*0054*/ 	.word	0x00000008
.L_35:


//--------------------- .nv.callgraph             --------------------------
	.section	.nv.callgraph,"",@"SHT_CUDA_CALLGRAPH"
	.align	4
	.sectionentsize	8
	.align		4
        /*0000*/ 	.word	0x00000000
	.align		4
        /*0004*/ 	.word	0xffffffff
	.align		4
        /*0008*/ 	.word	0x00000000
	.align		4
        /*000c*/ 	.word	0xfffffffe
	.align		4
        /*0010*/ 	.word	0x00000000
	.align		4
        /*0014*/ 	.word	0xfffffffd
	.align		4
        /*0018*/ 	.word	0x00000000
	.align		4
        /*001c*/ 	.word	0xfffffffc


//--------------------- .text._Z12shared_fencePfi --------------------------
	.section	.text._Z12shared_fencePfi,"ax",@progbits
	.align	128
        .global         _Z12shared_fencePfi
        .type           _Z12shared_fencePfi,@function
        .size           _Z12shared_fencePfi,(.L_x_12 - _Z12shared_fencePfi)
        .other          _Z12shared_fencePfi,@"STO_CUDA_ENTRY STV_DEFAULT"
_Z12shared_fencePfi:
.text._Z12shared_fencePfi:
[----:B------:R-:W-:Y:S01]  /*0000*/  LDC R1, c[0x0][0x37c] ;  /* 0x0000df00ff017b82 */ /* 0x000fe20000000800 */
[----:B------:R-:W0:Y:S07]  /*0010*/  S2R R4, SR_TID.X ;  /* 0x0000000000047919 */ /* 0x000e2e0000002100 */
[----:B------:R-:W1:Y:S01]  /*0020*/  S2UR UR5, SR_CgaCtaId ;  /* 0x00000000000579c3 */ /* 0x000e620000008800 */
[----:B------:R-:W-:Y:S02]  /*0030*/  UMOV UR4, 0x400 ;  /* 0x0000040000047882 */ /* 0x000fe40000000000 */
[----:B-1----:R-:W-:-:S03]  /*0040*/  ULEA UR4, UR5, UR4, 0x18 ;  /* 0x0000000405047291 */ /* 0x002fc6000f8ec0ff */
[----:B------:R-:W-:-:S03]  /*0050*/  UMOV UR5, 0xf ;  /* 0x0000000f00057882 */ /* 0x000fc60000000000 */
[----:B0-----:R-:W-:-:S07]  /*0060*/  LEA R0, R4, UR4, 0x2 ;  /* 0x0000000404007c11 */ /* 0x001fce000f8e10ff */
.L_x_0:
[----:B------:R-:W-:-:S04]  /*0070*/  UIADD3 UR4, UPT, UPT, UR5, -0xf, URZ ;  /* 0xfffffff105047890 */ /* 0x000fc8000fffe0ff */
[----:B------:R-:W-:-:S06]  /*0080*/  ULOP3.LUT UR4, UR4, 0xf0, URZ, 0xc0, !UPT ;  /* 0x000000f004047892 */ /* 0x000fcc000f8ec0ff */
[----:B------:R-:W-:Y:S01]  /*0090*/  ISETP.NE.AND P0, PT, R4, UR4, PT ;  /* 0x0000000404007c0c */ /* 0x000fe2000bf05270 */
[----:B------:R-:W-:-:S03]  /*00a0*/  UIADD3 UR4, UPT, UPT, UR5, -0xe, URZ ;  /* 0xfffffff205047890 */ /* 0x000fc6000fffe0ff */
[----:B------:R-:W-:Y:S01]  /*00b0*/  ISETP.EQ.OR P0, PT, R4, RZ, P0 ;  /* 0x000000ff0400720c */ /* 0x000fe20000702670 */
[----:B------:R-:W-:-:S06]  /*00c0*/  ULOP3.LUT UR4, UR4, 0xf1, URZ, 0xc0, !UPT ;  /* 0x000000f104047892 */ /* 0x000fcc000f8ec0ff */
[----:B------:R-:W-:-:S06]  /*00d0*/  ISETP.NE.AND P1, PT, R4, UR4, PT ;  /* 0x0000000404007c0c */ /* 0x000fcc000bf25270 */
[----:B------:R-:W0:Y:S02]  /*00e0*/  @!P0 LDS R2, [R0+-0x4] ;  /* 0xfffffc0000028984 */ /* 0x000e240000000800 */
[----:B0-----:R-:W-:-:S05]  /*00f0*/  @!P0 FADD R3, R2, 1 ;  /* 0x3f80000002038421 */ /* 0x001fca0000000000 */
[----:B------:R-:W-:Y:S01]  /*0100*/  @!P0 STS [R0], R3 ;  /* 0x0000000300008388 */ /* 0x000fe20000000800 */
[----:B------:R-:W-:Y:S06]  /*0110*/  MEMBAR.SC.GPU ;  /* 0x0000000000007992 */ /* 0x000fec0000002000 */
[----:B------:R-:W-:-:S00]  /*0120*/  ERRBAR ;  /* 0x00000000000079ab */ /* 0x000fc00000000000 */
[----:B------:R-:W-:Y:S06]  /*0130*/  CGAERRBAR ;  /* 0x00000000000075ab */ /* 0x000fec0000000000 */
[----:B------:R-:W-:Y:S04]  /*0140*/  CCTL.IVALL ;  /* 0x00000000ff00798f */ /* 0x000fe80002000000 */
[----:B------:R-:W0:Y:S01]  /*0150*/  @!P1 LDS R2, [R0+-0x4] ;  /* 0xfffffc0000029984 */ /* 0x000e220000000800 */
[----:B------:R-:W-:-:S04]  /*0160*/  UIADD3 UR4, UPT, UPT, UR5, -0xd, URZ ;  /* 0xfffffff305047890 */ /* 0x000fc8000fffe0ff */
[----:B------:R-:W-:-:S06]  /*0170*/  ULOP3.LUT UR4, UR4, 0xf2, URZ, 0xc0, !UPT ;  /* 0x000000f204047892 */ /* 0x000fcc000f8ec0ff */
[----:B------:R-:W-:Y:S01]  /*0180*/  ISETP.NE.AND P0, PT, R4, UR4, PT ;  /* 0x0000000404007c0c */ /* 0x000fe2000bf05270 */
        /* <DEDUP_REMOVED lines=135> */
[----:B------:R-:W0:Y:S02]  /*0a00*/  @!P1 LDS R2, [R0+-0x4] ;  /* 0xfffffc0000029984 */ /* 0x000e240000000800 */
[----:B0-----:R-:W-:-:S05]  /*0a10*/  @!P1 FADD R3, R2, 1 ;  /* 0x3f80000002039421 */ /* 0x001fca0000000000 */
[----:B------:R0:W-:Y:S01]  /*0a20*/  @!P1 STS [R0], R3 ;  /* 0x0000000300009388 */ /* 0x0001e20000000800 */
[----:B------:R-:W-:Y:S06]  /*0a30*/  MEMBAR.SC.GPU ;  /* 0x0000000000007992 */ /* 0x000fec0000002000 */
[----:B------:R-:W-:-:S00]  /*0a40*/  ERRBAR ;  /* 0x00000000000079ab */ /* 0x000fc00000000000 */
[----:B------:R-:W-:Y:S06]  /*0a50*/  CGAERRBAR ;  /* 0x00000000000075ab */ /* 0x000fec0000000000 */
[----:B------:R-:W-:Y:S01]  /*0a60*/  CCTL.IVALL ;  /* 0x00000000ff00798f */ /* 0x000fe20002000000 */
[----:B------:R-:W-:-:S04]  /*0a70*/  UIADD3 UR5, UPT, UPT, UR5, 0x10, URZ ;  /* 0x0000001005057890 */ /* 0x000fc8000fffe0ff */
[----:B------:R-:W-:-:S09]  /*0a80*/  UISETP.NE.AND UP0, UPT, UR5, 0xa000f, UPT ;  /* 0x000a000f0500788c */ /* 0x000fd2000bf05270 */
[----:B0-----:R-:W-:Y:S05]  /*0a90*/  BRA.U UP0, `(.L_x_0) ;  /* 0xfffffff500747547 */ /* 0x001fea000b83ffff */
[----:B------:R-:W-:-:S13]  /*0aa0*/  ISETP.NE.AND P0, PT, R4, RZ, PT ;  /* 0x000000ff0400720c */ /* 0x000fda0003f05270 */
[----:B------:R-:W-:Y:S05]  /*0ab0*/  @P0 EXIT ;  /* 0x000000000000094d */ /* 0x000fea0003800000 */
[----:B------:R-:W0:Y:S01]  /*0ac0*/  S2UR UR5, SR_CgaCtaId ;  /* 0x00000000000579c3 */ /* 0x000e220000008800 */
[----:B------:R-:W-:Y:S01]  /*0ad0*/  UMOV UR4, 0x400 ;  /* 0x0000040000047882 */ /* 0x000fe20000000000 */
[----:B------:R-:W1:Y:S06]  /*0ae0*/  S2R R7, SR_CTAID.X ;  /* 0x0000000000077919 */ /* 0x000e6c0000002500 */
[----:B------:R-:W1:Y:S01]  /*0af0*/  LDC.64 R2, c[0x0][0x380] ;  /* 0x0000e000ff027b82 */ /* 0x000e620000000a00 */
[----:B0-----:R-:W-:-:S09]  /*0b00*/  ULEA UR4, UR5, UR4, 0x18 ;  /* 0x0000000405047291 */ /* 0x001fd2000f8ec0ff */
[----:B------:R-:W-:Y:S01]  /*0b10*/  LDS R0, [UR4+0x1fc] ;  /* 0x0001fc04ff007984 */ /* 0x000fe20008000800 */
[----:B-1----:R-:W-:-:S03]  /*0b20*/  IMAD.WIDE.U32 R2, R7, 0x4, R2 ;  /* 0x0000000407027825 */ /* 0x002fc600078e0002 */
[----:B------:R-:W0:Y:S01]  /*0b30*/  LDS R5, [UR4+0x204] ;  /* 0x00020404ff057984 */ /* 0x000e220008000800 */
[----:B------:R-:W1:Y:S01]  /*0b40*/  LDCU.64 UR4, c[0x0][0x358] ;  /* 0x00006b00ff0477ac */ /* 0x000e620008000a00 */
[----:B0-----:R-:W-:-:S05]  /*0b50*/  FADD R5, R0, R5 ;  /* 0x0000000500057221 */ /* 0x001fca0000000000 */
[----:B-1----:R-:W-:Y:S01]  /*0b60*/  STG.E desc[UR4][R2.64], R5 ;  /* 0x0000000502007986 */ /* 0x002fe2000c101904 */
[----:B------:R-:W-:Y:S05]  /*0b70*/  EXIT ;  /* 0x000000000000794d */ /* 0x000fea0003800000 */
.L_x_1:
[----:B------:R-:W-:-:S00]  /*0b80*/  BRA `(.L_x_1) ;  /* 0xfffffffc00fc7947 */ /* 0x000fc0000383ffff */
[----:B------:R-:W-:-:S00]  /*0b90*/  NOP ;  /* 0x0000000000007918 */ /* 0x000fc00000000000 */
        /* <DEDUP_REMOVED lines=14> */
.L_x_12:


//--------------------- .text._Z13global_threadPfi --------------------------
	.section	.text._Z13global_threadPfi,"ax",@progbits
	.align	128
        .global         _Z13global_threadPfi
        .type           _Z13global_threadPfi,@function
        .size           _Z13global_threadPfi,(.L_x_13 - _Z13global_threadPfi)
        .other          _Z13global_threadPfi,@"STO_CUDA_ENTRY STV_DEFAULT"
_Z13global_threadPfi:
.text._Z13global_threadPfi:
[----:B------:R-:W-:Y:S01]  /*0000*/  LDC R1, c[0x0][0x37c] ;  /* 0x0000df00ff017b82 */ /* 0x000fe20000000800 */
[----:B------:R-:W0:Y:S07]  /*0010*/  S2R R0, SR_CTAID.X ;  /* 0x0000000000007919 */ /* 0x000e2e0000002500 */
[----:B------:R-:W1:Y:S01]  /*0020*/  LDC.64 R4, c[0x0][0x380] ;  /* 0x0000e000ff047b82 */ /* 0x000e620000000a00 */
[----:B------:R-:W-:Y:S01]  /*0030*/  IMAD.MOV.U32 R12, RZ, RZ, 0x7 ;  /* 0x00000007ff0c7424 */ /* 0x000fe200078e00ff */
[----:B------:R-:W2:Y:S01]  /*0040*/  LDCU.64 UR4, c[0x0][0x358] ;  /* 0x00006b00ff0477ac */ /* 0x000ea20008000a00 */
[----:B0-----:R-:W-:-:S04]  /*0050*/  VIADD R3, R0, 0xffffffff ;  /* 0xffffffff00037836 */ /* 0x001fc80000000000 */
[----:B-1----:R-:W-:-:S04]  /*0060*/  IMAD.WIDE.U32 R2, R3, 0x4, R4 ;  /* 0x0000000403027825 */ /* 0x002fc800078e0004 */
[----:B--2---:R-:W-:-:S07]  /*0070*/  IMAD.WIDE.U32 R4, R0, 0x4, R4 ;  /* 0x0000000400047825 */ /* 0x004fce00078e0004 */
.L_x_10:
[C---:B------:R-:W-:Y:S01]  /*0080*/  VIADD R6, R12.reuse, 0xfffffff9 ;  /* 0xfffffff90c067836 */ /* 0x040fe20000000000 */
[C---:B------:R-:W-:Y:S01]  /*0090*/  LOP3.LUT R13, R12.reuse, 0x7f, RZ, 0xc0, !PT ;  /* 0x0000007f0c0d7812 */ /* 0x040fe200078ec0ff */
[C---:B------:R-:W-:Y:S02]  /*00a0*/  VIADD R8, R12.reuse, 0xfffffffa ;  /* 0xfffffffa0c087836 */ /* 0x040fe40000000000 */
[----:B------:R-:W-:Y:S01]  /*00b0*/  VIADD R10, R12, 0xfffffffb ;  /* 0xfffffffb0c0a7836 */ /* 0x000fe20000000000 */
[----:B01234-:R-:W-:Y:S02]  /*00c0*/  LOP3.LUT P0, R7, R6, 0x78, RZ, 0xc0, !PT ;  /* 0x0000007806077812 */ /* 0x01ffe4000780c0ff */
[----:B------:R-:W-:Y:S01]  /*00d0*/  LOP3.LUT R9, R8, 0x79, RZ, 0xc0, !PT ;  /* 0x0000007908097812 */ /* 0x000fe200078ec0ff */
[----:B------:R-:W-:Y:S01]  /*00e0*/  VIADD R8, R12, 0xfffffffd ;  /* 0xfffffffd0c087836 */ /* 0x000fe20000000000 */
[-C--:B------:R-:W-:Y:S02]  /*00f0*/  ISETP.NE.OR P0, PT, R7, R0.reuse, !P0 ;  /* 0x000000000700720c */ /* 0x080fe40004705670 */
[----:B------:R-:W-:Y:S01]  /*0100*/  LOP3.LUT R11, R10, 0x7a, RZ, 0xc0, !PT ;  /* 0x0000007a0a0b7812 */ /* 0x000fe200078ec0ff */
[----:B------:R-:W-:Y:S01]  /*0110*/  VIADD R10, R12, 0xfffffffe ;  /* 0xfffffffe0c0a7836 */ /* 0x000fe20000000000 */
[----:B------:R-:W-:-:S02]  /*0120*/  ISETP.NE.AND P1, PT, R13, R0, PT ;  /* 0x000000000d00720c */ /* 0x000fc40003f25270 */
[C---:B------:R-:W-:Y:S02]  /*0130*/  IADD3 R6, PT, PT, R12.reuse, -0x4, RZ ;  /* 0xfffffffc0c067810 */ /* 0x040fe40007ffe0ff */
[----:B------:R-:W-:Y:S02]  /*0140*/  IADD3 R13, PT, PT, R12, -0x1, RZ ;  /* 0xffffffff0c0d7810 */ /* 0x000fe40007ffe0ff */
[-C--:B------:R-:W-:Y:S02]  /*0150*/  ISETP.NE.AND P3, PT, R9, R0.reuse, PT ;  /* 0x000000000900720c */ /* 0x080fe40003f65270 */
[----:B------:R-:W-:Y:S02]  /*0160*/  ISETP.NE.AND P2, PT, R11, R0, PT ;  /* 0x000000000b00720c */ /* 0x000fe40003f45270 */
[----:B------:R-:W-:Y:S02]  /*0170*/  LOP3.LUT R7, R6, 0x7b, RZ, 0xc0, !PT ;  /* 0x0000007b06077812 */ /* 0x000fe400078ec0ff */
[----:B------:R-:W-:-:S02]  /*0180*/  LOP3.LUT R9, R8, 0x7c, RZ, 0xc0, !PT ;  /* 0x0000007c08097812 */ /* 0x000fc400078ec0ff */
[----:B------:R-:W-:Y:S02]  /*0190*/  LOP3.LUT R11, R10, 0x7d, RZ, 0xc0, !PT ;  /* 0x0000007d0a0b7812 */ /* 0x000fe400078ec0ff */
[----:B------:R-:W-:Y:S02]  /*01a0*/  LOP3.LUT R13, R13, 0x7e, RZ, 0xc0, !PT ;  /* 0x0000007e0d0d7812 */ /* 0x000fe400078ec0ff */
[----:B------:R-:W-:Y:S02]  /*01b0*/  P2R R14, PR, RZ, 0x8 ;  /* 0x00000008ff0e7803 */ /* 0x000fe40000000000 */
[-C--:B------:R-:W-:Y:S02]  /*01c0*/  ISETP.NE.AND P3, PT, R7, R0.reuse, PT ;  /* 0x000000000700720c */ /* 0x080fe40003f65270 */
[-C--:B------:R-:W-:Y:S02]  /*01d0*/  ISETP.NE.AND P4, PT, R9, R0.reuse, PT ;  /* 0x000000000900720c */ /* 0x080fe40003f85270 */
[----:B------:R-:W-:-:S02]  /*01e0*/  ISETP.NE.AND P5, PT, R11, R0, PT ;  /* 0x000000000b00720c */ /* 0x000fc40003fa5270 */
[----:B------:R-:W-:Y:S01]  /*01f0*/  ISETP.NE.AND P6, PT, R13, R0, PT ;  /* 0x000000000d00720c */ /* 0x000fe20003fc5270 */
[----:B------:R-:W-:-:S12]  /*0200*/  @P0 BRA `(.L_x_2) ;  /* 0x00000000000c0947 */ /* 0x000fd80003800000 */
[----:B------:R-:W2:Y:S02]  /*0210*/  LDG.E R6, desc[UR4][R2.64] ;  /* 0x0000000402067981 */ /* 0x000ea4000c1e1900 */
[----:B--2---:R-:W-:-:S05]  /*0220*/  FADD R7, R6, 1 ;  /* 0x3f80000006077421 */ /* 0x004fca0000000000 */
[----:B------:R0:W-:Y:S02]  /*0230*/  STG.E desc[UR4][R4.64], R7 ;  /* 0x0000000704007986 */ /* 0x0001e4000c101904 */
.L_x_2:
[----:B------:R-:W-:Y:S06]  /*0240*/  MEMBAR.SC.GPU ;  /* 0x0000000000007992 */ /* 0x000fec0000002000 */
[----:B------:R-:W-:-:S00]  /*0250*/  ERRBAR ;  /* 0x00000000000079ab */ /* 0x000fc00000000000 */
[----:B------:R-:W-:Y:S06]  /*0260*/  CGAERRBAR ;  /* 0x00000000000075ab */ /* 0x000fec0000000000 */
[----:B------:R-:W-:Y:S01]  /*0270*/  CCTL.IVALL ;  /* 0x00000000ff00798f */ /* 0x000fe20002000000 */
[----:B------:R-:W-:-:S13]  /*0280*/  ISETP.NE.AND P0, PT, R14, RZ, PT ;  /* 0x000000ff0e00720c */ /* 0x000fda0003f05270 */
[----:B------:R-:W-:Y:S05]  /*0290*/  @P0 BRA `(.L_x_3) ;  /* 0x00000000000c0947 */ /* 0x000fea0003800000 */
[----:B------:R-:W0:Y:S02]  /*02a0*/  LDG.E R6, desc[UR4][R2.64] ;  /* 0x0000000402067981 */ /* 0x000e24000c1e1900 */
[----:B0-----:R-:W-:-:S05]  /*02b0*/  FADD R7, R6, 1 ;  /* 0x3f80000006077421 */ /* 0x001fca0000000000 */
[----:B------:R1:W-:Y:S02]  /*02c0*/  STG.E desc[UR4][R4.64], R7 ;  /* 0x0000000704007986 */ /* 0x0003e4000c101904 */
.L_x_3:
[----:B------:R-:W-:Y:S06]  /*02d0*/  MEMBAR.SC.GPU ;  /* 0x0000000000007992 */ /* 0x000fec0000002000 */
[----:B------:R-:W-:-:S00]  /*02e0*/  ERRBAR ;  /* 0x00000000000079ab */ /* 0x000fc00000000000 */
[----:B------:R-:W-:Y:S06]  /*02f0*/  CGAERRBAR ;  /* 0x00000000000075ab */ /* 0x000fec0000000000 */
[----:B------:R-:W-:Y:S01]  /*0300*/  CCTL.IVALL ;  /* 0x00000000ff00798f */ /* 0x000fe20002000000 */
[----:B------:R-:W-:Y:S05]  /*0310*/  @P2 BRA `(.L_x_4) ;  /* 0x00000000000c2947 */ /* 0x000fea0003800000 */
[----:B------:R-:W0:Y:S02]  /*0320*/  LDG.E R6, desc[UR4][R2.64] ;  /* 0x0000000402067981 */ /* 0x000e24000c1e1900 */
[----:B01----:R-:W-:-:S05]  /*0330*/  FADD R7, R6, 1 ;  /* 0x3f80000006077421 */ /* 0x003fca0000000000 */
[----:B------:R2:W-:Y:S02]  /*0340*/  STG.E desc[UR4][R4.64], R7 ;  /* 0x0000000704007986 */ /* 0x0005e4000c101904 */
.L_x_4:
[----:B------:R-:W-:Y:S06]  /*0350*/  MEMBAR.SC.GPU ;  /* 0x0000000000007992 */ /* 0x000fec0000002000 */
[----:B------:R-:W-:-:S00]  /*0360*/  ERRBAR ;  /* 0x00000000000079ab */ /* 0x000fc00000000000 */
[----:B------:R-:W-:Y:S06]  /*0370*/  CGAERRBAR ;  /* 0x00000000000075ab */ /* 0x000fec0000000000 */
[----:B------:R-:W-:Y:S01]  /*0380*/  CCTL.IVALL ;  /* 0x00000000ff00798f */ /* 0x000fe20002000000 */
[----:B------:R-:W-:Y:S05]  /*0390*/  @P3 BRA `(.L_x_5) ;  /* 0x00000000000c3947 */ /* 0x000fea0003800000 */
[----:B------:R-:W0:Y:S02]  /*03a0*/  LDG.E R6, desc[UR4][R2.64] ;  /* 0x0000000402067981 */ /* 0x000e24000c1e1900 */
[----:B012---:R-:W-:-:S05]  /*03b0*/  FADD R7, R6, 1 ;  /* 0x3f80000006077421 */ /* 0x007fca0000000000 */
[----:B------:R3:W-:Y:S02]  /*03c0*/  STG.E desc[UR4][R4.64], R7 ;  /* 0x0000000704007986 */ /* 0x0007e4000c101904 */
.L_x_5:
[----:B------:R-:W-:Y:S06]  /*03d0*/  MEMBAR.SC.GPU ;  /* 0x0000000000007992 */ /* 0x000fec0000002000 */
[----:B------:R-:W-:-:S00]  /*03e0*/  ERRBAR ;  /* 0x00000000000079ab */ /* 0x000fc00000000000 */
[----:B------:R-:W-:Y:S06]  /*03f0*/  CGAERRBAR ;  /* 0x00000000000075ab */ /* 0x000fec0000000000 */
[----:B------:R-:W-:Y:S01]  /*0400*/  CCTL.IVALL ;  /* 0x00000000ff00798f */ /* 0x000fe20002000000 */
[----:B------:R-:W-:Y:S05]  /*0410*/  @P4 BRA `(.L_x_6) ;  /* 0x00000000000c4947 */ /* 0x000fea0003800000 */
[----:B------:R-:W0:Y:S02]  /*0420*/  LDG.E R6, desc[UR4][R2.64] ;  /* 0x0000000402067981 */ /* 0x000e24000c1e1900 */
[----:B0123--:R-:W-:-:S05]  /*0430*/  FADD R7, R6, 1 ;  /* 0x3f80000006077421 */ /* 0x00ffca0000000000 */
[----:B------:R4:W-:Y:S02]  /*0440*/  STG.E desc[UR4][R4.64], R7 ;  /* 0x0000000704007986 */ /* 0x0009e4000c101904 */
.L_x_6:
[----:B------:R-:W-:Y:S06]  /*0450*/  MEMBAR.SC.GPU ;  /* 0x0000000000007992 */ /* 0x000fec0000002000 */
[----:B------:R-:W-:-:S00]  /*0460*/  ERRBAR ;  /* 0x00000000000079ab */ /* 0x000fc00000000000 */
[----:B------:R-:W-:Y:S06]  /*0470*/  CGAERRBAR ;  /* 0x00000000000075ab */ /* 0x000fec0000000000 */
[----:B------:R-:W-:Y:S01]  /*0480*/  CCTL.IVALL ;  /* 0x00000000ff00798f */ /* 0x000fe20002000000 */
[----:B------:R-:W-:Y:S05]  /*0490*/  @P5 BRA `(.L_x_7) ;  /* 0x00000000000c5947 */ /* 0x000fea0003800000 */
[----:B------:R-:W0:Y:S02]  /*04a0*/  LDG.E R6, desc[UR4][R2.64] ;  /* 0x0000000402067981 */ /* 0x000e24000c1e1900 */
[----:B01234-:R-:W-:-:S05]  /*04b0*/  FADD R7, R6, 1 ;  /* 0x3f80000006077421 */ /* 0x01ffca0000000000 */
[----:B------:R0:W-:Y:S02]  /*04c0*/  STG.E desc[UR4][R4.64], R7 ;  /* 0x0000000704007986 */ /* 0x0001e4000c101904 */
.L_x_7:
        /* <DEDUP_REMOVED lines=8> */
.L_x_8:
        /* <DEDUP_REMOVED lines=8> */
.L_x_9:
[----:B------:R-:W-:Y:S06]  /*05d0*/  MEMBAR.SC.GPU ;  /* 0x0000000000007992 */ /* 0x000fec0000002000 */
[----:B------:R-:W-:-:S00]  /*05e0*/  ERRBAR ;  /* 0x00000000000079ab */ /* 0x000fc00000000000 */
[----:B------:R-:W-:Y:S06]  /*05f0*/  CGAERRBAR ;  /* 0x00000000000075ab */ /* 0x000fec0000000000 */
[----:B------:R-:W-:Y:S01]  /*0600*/  CCTL.IVALL ;  /* 0x00000000ff00798f */ /* 0x000fe20002000000 */
[----:B------:R-:W-:-:S05]  /*0610*/  VIADD R12, R12, 0x8 ;  /* 0x000000080c0c7836 */ /* 0x000fca0000000000 */
[----:B------:R-:W-:-:S13]  /*0620*/  ISETP.NE.AND P0, PT, R12, 0x28007, PT ;  /* 0x000280070c00780c */ /* 0x000fda0003f05270 */
[----:B------:R-:W-:Y:S05]  /*0630*/  @P0 BRA `(.L_x_10) ;  /* 0xfffffff800900947 */ /* 0x000fea000383ffff */
[----:B------:R-:W-:Y:S05]  /*0640*/  EXIT ;  /* 0x000000000000794d */ /* 0x000fea0003800000 */
.L_x_11:
        /* <DEDUP_REMOVED lines=11> */
.L_x_13:


//--------------------- .nv.shared._Z12shared_fencePfi --------------------------
	.section	.nv.shared._Z12shared_fencePfi,"aw",@nobits
	.sectionflags	@""
	.align	4
.nv.shared._Z12shared_fencePfi:
	.zero		2048


//--------------------- .nv.shared.reserved.0     --------------------------
	.section	.nv.shared.reserved.0,"aw",@nobits
	.weak		__nv_reservedSMEM_offset_0_alias
	.size		__nv_reservedSMEM_offset_0_alias, 0, 64
	.other		__nv_reservedSMEM_offset_0_alias,@"STO_CUDA_RESERVED_SHARED STV_DEFAULT"
__nv_reservedSMEM_offset_0_alias:
	.zero		0
	.zero		64


//--------------------- .nv.constant0._Z12shared_fencePfi --------------------------
	.section	.nv.constant0._Z12shared_fencePfi,"a",@progbits
	.sectionflags	@""
	.align	4
.nv.constant0._Z12shared_fencePfi:
	.zero		908


//--------------------- .nv.constant0._Z13global_threadPfi --------------------------
	.section	.nv.constant0._Z13global_threadPfi,"a",@progbits
	.sectionflags	@""
	.align	4
.nv.constant0._Z13global_threadPfi:
	.zero		908


//--------------------- SYMBOLS --------------------------

	.type		.nv.reservedSmem.offset0,@object
	.size		.nv.reservedSmem.offset0,0x4
	.type		.nv.reservedSmem.cap,@object
	.size		.nv.reservedSmem.cap,0x4
